	.headerflags	@"EF_CUDA_TEXMODE_UNIFIED EF_CUDA_64BIT_ADDRESS EF_CUDA_ACCELERATORS EF_CUDA_SM90 EF_CUDA_VIRTUAL_SM(EF_CUDA_SM90)"
	.elftype	@"ET_EXEC"


//--------------------- .nv.info                  --------------------------
	.section	.nv.info,"",@"SHT_CUDA_INFO"
	.align	4


	//----- nvinfo : EIATTR_REGCOUNT
	.align		4
        /*0000*/ 	.byte	0x04, 0x2f
        /*0002*/ 	.short	(.L_3 - .L_2)
	.align		4
.L_2:
        /*0004*/ 	.word	index@(triton_poi_fused__native_batch_norm_legit_no_training_convolution_relu_95)
        /*0008*/ 	.word	0x00000016


	//----- nvinfo : EIATTR_MIN_STACK_SIZE
	.align		4
.L_3:
        /*000c*/ 	.byte	0x04, 0x12
        /*000e*/ 	.short	(.L_5 - .L_4)
	.align		4
.L_4:
        /*0010*/ 	.word	index@(triton_poi_fused__native_batch_norm_legit_no_training_convolution_relu_95)
        /*0014*/ 	.word	0x00000000


	//----- nvinfo : EIATTR_FRAME_SIZE
	.align		4
.L_5:
        /*0018*/ 	.byte	0x04, 0x11
        /*001a*/ 	.short	(.L_7 - .L_6)
	.align		4
.L_6:
        /*001c*/ 	.word	index@(triton_poi_fused__native_batch_norm_legit_no_training_convolution_relu_95)
        /*0020*/ 	.word	0x00000000


	//----- nvinfo : EIATTR_MIN_STACK_SIZE
	.align		4
.L_7:
        /*0024*/ 	.byte	0x04, 0x12
        /*0026*/ 	.short	(.L_9 - .L_8)
	.align		4
.L_8:
        /*0028*/ 	.word	index@(triton_poi_fused__native_batch_norm_legit_no_training_convolution_relu_95)
        /*002c*/ 	.word	0x00000000
.L_9:


//--------------------- .nv.info.triton_poi_fused__native_batch_norm_legit_no_training_convolution_relu_95 --------------------------
	.section	.nv.info.triton_poi_fused__native_batch_norm_legit_no_training_convolution_relu_95,"",@"SHT_CUDA_INFO"
	.sectionflags	@""
	.align	4


	//----- nvinfo : EIATTR_CUDA_API_VERSION
	.align		4
        /*0000*/ 	.byte	0x04, 0x37
        /*0002*/ 	.short	(.L_11 - .L_10)
.L_10:
        /*0004*/ 	.word	0x0000007c


	//----- nvinfo : EIATTR_KPARAM_INFO
	.align		4
.L_11:
        /*0008*/ 	.byte	0x04, 0x17
        /*000a*/ 	.short	(.L_13 - .L_12)
.L_12:
        /*000c*/ 	.word	0x00000000
        /*0010*/ 	.short	0x0007
        /*0012*/ 	.short	0x0038
        /*0014*/ 	.byte	0x00, 0xf0, 0x11, 0x00


	//----- nvinfo : EIATTR_KPARAM_INFO
	.align		4
.L_13:
        /*0018*/ 	.byte	0x04, 0x17
        /*001a*/ 	.short	(.L_15 - .L_14)
.L_14:
        /*001c*/ 	.word	0x00000000
        /*0020*/ 	.short	0x0006
        /*0022*/ 	.short	0x0030
        /*0024*/ 	.byte	0x00, 0xf4, 0x21, 0x00


	//----- nvinfo : EIATTR_KPARAM_INFO
	.align		4
.L_15:
        /*0028*/ 	.byte	0x04, 0x17
        /*002a*/ 	.short	(.L_17 - .L_16)
.L_16:
        /*002c*/ 	.word	0x00000000
        /*0030*/ 	.short	0x0005
        /*0032*/ 	.short	0x0028
        /*0034*/ 	.byte	0x00, 0xf4, 0x21, 0x00


	//----- nvinfo : EIATTR_KPARAM_INFO
	.align		4
.L_17:
        /*0038*/ 	.byte	0x04, 0x17
        /*003a*/ 	.short	(.L_19 - .L_18)
.L_18:
        /*003c*/ 	.word	0x00000000
        /*0040*/ 	.short	0x0004
        /*0042*/ 	.short	0x0020
        /*0044*/ 	.byte	0x00, 0xf4, 0x21, 0x00


	//----- nvinfo : EIATTR_KPARAM_INFO
	.align		4
.L_19:
        /*0048*/ 	.byte	0x04, 0x17
        /*004a*/ 	.short	(.L_21 - .L_20)
.L_20:
        /*004c*/ 	.word	0x00000000
        /*0050*/ 	.short	0x0003
        /*0052*/ 	.short	0x0018
        /*0054*/ 	.byte	0x00, 0xf4, 0x21, 0x00


	//----- nvinfo : EIATTR_KPARAM_INFO
	.align		4
.L_21:
        /*0058*/ 	.byte	0x04, 0x17
        /*005a*/ 	.short	(.L_23 - .L_22)
.L_22:
        /*005c*/ 	.word	0x00000000
        /*0060*/ 	.short	0x0002
        /*0062*/ 	.short	0x0010
        /*0064*/ 	.byte	0x00, 0xf4, 0x21, 0x00


	//----- nvinfo : EIATTR_KPARAM_INFO
	.align		4
.L_23:
        /*0068*/ 	.byte	0x04, 0x17
        /*006a*/ 	.short	(.L_25 - .L_24)
.L_24:
        /*006c*/ 	.word	0x00000000
        /*0070*/ 	.short	0x0001
        /*0072*/ 	.short	0x0008
        /*0074*/ 	.byte	0x00, 0xf4, 0x21, 0x00


	//----- nvinfo : EIATTR_KPARAM_INFO
	.align		4
.L_25:
        /*0078*/ 	.byte	0x04, 0x17
        /*007a*/ 	.short	(.L_27 - .L_26)
.L_26:
        /*007c*/ 	.word	0x00000000
        /*0080*/ 	.short	0x0000
        /*0082*/ 	.short	0x0000
        /*0084*/ 	.byte	0x00, 0xf4, 0x21, 0x00


	//----- nvinfo : EIATTR_SPARSE_MMA_MASK
	.align		4
.L_27:
        /*0088*/ 	.byte	0x03, 0x50
        /*008a*/ 	.short	0x0000


	//----- nvinfo : EIATTR_MAXREG_COUNT
	.align		4
        /*008c*/ 	.byte	0x03, 0x1b
        /*008e*/ 	.short	0x00ff


	//----- nvinfo : EIATTR_EXIT_INSTR_OFFSETS
	.align		4
        /*0090*/ 	.byte	0x04, 0x1c
        /*0092*/ 	.short	(.L_29 - .L_28)


	//   ....[0]....
.L_28:
        /*0094*/ 	.word	0x000003b0


	//----- nvinfo : EIATTR_REQNTID
	.align		4
.L_29:
        /*0098*/ 	.byte	0x04, 0x10
        /*009a*/ 	.short	(.L_31 - .L_30)
.L_30:
        /*009c*/ 	.word	0x00000100
        /*00a0*/ 	.word	0x00000001
        /*00a4*/ 	.word	0x00000001


	//----- nvinfo : EIATTR_CBANK_PARAM_SIZE
	.align		4
.L_31:
        /*00a8*/ 	.byte	0x03, 0x19
        /*00aa*/ 	.short	0x003c


	//----- nvinfo : EIATTR_PARAM_CBANK
	.align		4
        /*00ac*/ 	.byte	0x04, 0x0a
        /*00ae*/ 	.short	(.L_33 - .L_32)
	.align		4
.L_32:
        /*00b0*/ 	.word	index@(.nv.constant0.triton_poi_fused__native_batch_norm_legit_no_training_convolution_relu_95)
        /*00b4*/ 	.short	0x0210
        /*00b6*/ 	.short	0x003c


	//----- nvinfo : EIATTR_SW_WAR
	.align		4
.L_33:
        /*00b8*/ 	.byte	0x04, 0x36
        /*00ba*/ 	.short	(.L_35 - .L_34)
.L_34:
        /*00bc*/ 	.word	0x00000008
.L_35:


//--------------------- .nv.callgraph             --------------------------
	.section	.nv.callgraph,"",@"SHT_CUDA_CALLGRAPH"
	.align	4
	.sectionentsize	8
	.align		4
        /*0000*/ 	.word	0x00000000
	.align		4
        /*0004*/ 	.word	0xffffffff
	.align		4
        /*0008*/ 	.word	0x00000000
	.align		4
        /*000c*/ 	.word	0xfffffffe
	.align		4
        /*0010*/ 	.word	0x00000000
	.align		4
        /*0014*/ 	.word	0xfffffffd
	.align		4
        /*0018*/ 	.word	0x00000000
	.align		4
        /*001c*/ 	.word	0xfffffffc


//--------------------- .nv.constant4             --------------------------
	.section	.nv.constant4,"a",@progbits
	.align	8
	.align		8
.nv.constant4:
        /*0000*/ 	.dword	_$_str
	.align		8
        /*0008*/ 	.dword	_$_str_$_2


//--------------------- .text.triton_poi_fused__native_batch_norm_legit_no_training_convolution_relu_95 --------------------------
	.section	.text.triton_poi_fused__native_batch_norm_legit_no_training_convolution_relu_95,"ax",@progbits
	.align	128
        .global         triton_poi_fused__native_batch_norm_legit_no_training_convolution_relu_95
        .type           triton_poi_fused__native_batch_norm_legit_no_training_convolution_relu_95,@function
        .size           triton_poi_fused__native_batch_norm_legit_no_training_convolution_relu_95,(.L_x_1 - triton_poi_fused__native_batch_norm_legit_no_training_convolution_relu_95)
        .other          triton_poi_fused__native_batch_norm_legit_no_training_convolution_relu_95,@"STO_CUDA_ENTRY STV_DEFAULT"
triton_poi_fused__native_batch_norm_legit_no_training_convolution_relu_95:
.text.triton_poi_fused__native_batch_norm_legit_no_training_convolution_relu_95:
[----:B------:R-:W-:Y:S01]  /*0000*/  LDC R1, c[0x0][0x28] ;  /* 0x00000a00ff017b82 */ /* 0x000fe20000000800 */
[----:B------:R-:W1:Y:S07]  /*0010*/  S2R R0, SR_TID.X ;  /* 0x0000000000007919 */ /* 0x000e6e0000002100 */
[----:B------:R-:W2:Y:S01]  /*0020*/  LDC.64 R14, c[0x0][0x228] ;  /* 0x00008a00ff0e7b82 */ /* 0x000ea20000000a00 */
[----:B------:R-:W-:Y:S01]  /*0030*/  ULDC.64 UR4, c[0x0][0x208] ;  /* 0x0000820000047ab9 */ /* 0x000fe20000000a00 */
[----:B------:R-:W3:Y:S06]  /*0040*/  S2R R5, SR_CTAID.X ;  /* 0x0000000000057919 */ /* 0x000eec0000002500 */
[----:B------:R-:W4:Y:S08]  /*0050*/  LDC.64 R10, c[0x0][0x218] ;  /* 0x00008600ff0a7b82 */ /* 0x000f300000000a00 */
[----:B------:R-:W5:Y:S08]  /*0060*/  LDC.64 R12, c[0x0][0x220] ;  /* 0x00008800ff0c7b82 */ /* 0x000f700000000a00 */
[----:B------:R-:W5:Y:S01]  /*0070*/  LDC.64 R16, c[0x0][0x230] ;  /* 0x00008c00ff107b82 */ /* 0x000f620000000a00 */
[----:B-1----:R-:W-:-:S02]  /*0080*/  SHF.L.U32 R0, R0, 0x1, RZ ;  /* 0x0000000100007819 */ /* 0x002fc400000006ff */
[----:B---3--:R-:W-:Y:S02]  /*0090*/  SHF.R.S32.HI R3, RZ, 0x16, R5 ;  /* 0x00000016ff037819 */ /* 0x008fe40000011405 */
[----:B------:R-:W-:Y:S02]  /*00a0*/  LOP3.LUT R0, R0, 0x1fe, RZ, 0xc0, !PT ;  /* 0x000001fe00007812 */ /* 0x000fe400078ec0ff */
[----:B------:R-:W-:Y:S02]  /*00b0*/  SGXT R3, R3, 0x1 ;  /* 0x000000010303781a */ /* 0x000fe40000000200 */
[----:B------:R-:W-:Y:S02]  /*00c0*/  LEA R0, R5, R0, 0x9 ;  /* 0x0000000005007211 */ /* 0x000fe400078e48ff */
[----:B------:R-:W1:Y:S02]  /*00d0*/  LDC.64 R4, c[0x0][0x238] ;  /* 0x00008e00ff047b82 */ /* 0x000e640000000a00 */
[----:B------:R-:W-:-:S04]  /*00e0*/  LEA.HI R3, R3, R0, RZ, 0x8 ;  /* 0x0000000003037211 */ /* 0x000fc800078f40ff */
[----:B------:R-:W-:-:S04]  /*00f0*/  SHF.R.S32.HI R3, RZ, 0x8, R3 ;  /* 0x00000008ff037819 */ /* 0x000fc80000011403 */
[----:B------:R-:W-:-:S04]  /*0100*/  LEA.HI R2, R3, R3, RZ, 0x7 ;  /* 0x0000000303027211 */ /* 0x000fc800078f38ff */
[----:B------:R-:W-:-:S04]  /*0110*/  LOP3.LUT R2, R2, 0xffffff80, RZ, 0xc0, !PT ;  /* 0xffffff8002027812 */ /* 0x000fc800078ec0ff */
[----:B------:R-:W-:Y:S02]  /*0120*/  IADD3 R19, R3, -R2, RZ ;  /* 0x8000000203137210 */ /* 0x000fe40007ffe0ff */
[----:B------:R-:W3:Y:S03]  /*0130*/  LDC.64 R2, c[0x0][0x210] ;  /* 0x00008400ff027b82 */ /* 0x000ee60000000a00 */
[----:B--2---:R-:W-:-:S05]  /*0140*/  IMAD.WIDE R14, R19, 0x4, R14 ;  /* 0x00000004130e7825 */ /* 0x004fca00078e020e */
[----:B------:R2:W2:Y:S01]  /*0150*/  LDG.E.EL R18, desc[UR4][R14.64] ;  /* 0x000000040e127981 */ /* 0x0004a2000c2e1900 */
[----:B----4-:R-:W-:-:S04]  /*0160*/  IMAD.WIDE R10, R19, 0x4, R10 ;  /* 0x00000004130a7825 */ /* 0x010fc800078e020a */
[----:B-----5:R-:W-:Y:S01]  /*0170*/  IMAD.WIDE R12, R19, 0x4, R12 ;  /* 0x00000004130c7825 */ /* 0x020fe200078e020c */
[----:B------:R4:W5:Y:S04]  /*0180*/  LDG.E.EL R8, desc[UR4][R10.64] ;  /* 0x000000040a087981 */ /* 0x000968000c2e1900 */
[----:B------:R-:W5:Y:S01]  /*0190*/  LDG.E.EL R9, desc[UR4][R12.64] ;  /* 0x000000040c097981 */ /* 0x000f62000c2e1900 */
[----:B---3--:R-:W-:-:S05]  /*01a0*/  IMAD.WIDE R2, R0, 0x4, R2 ;  /* 0x0000000400027825 */ /* 0x008fca00078e0202 */
[----:B------:R-:W5:Y:S01]  /*01b0*/  LDG.E.64 R6, desc[UR4][R2.64] ;  /* 0x0000000402067981 */ /* 0x000f62000c1e1b00 */
[----:B0-2---:R-:W-:-:S04]  /*01c0*/  IMAD.WIDE R14, R19, 0x4, R16 ;  /* 0x00000004130e7825 */ /* 0x005fc800078e0210 */
[----:B-1----:R-:W-:Y:S02]  /*01d0*/  IMAD.WIDE R16, R19, 0x4, R4 ;  /* 0x0000000413107825 */ /* 0x002fe400078e0204 */
[----:B------:R-:W2:Y:S01]  /*01e0*/  LDG.E.EL R14, desc[UR4][R14.64] ;  /* 0x000000040e0e7981 */ /* 0x000ea2000c2e1900 */
[----:B----4-:R-:W-:Y:S01]  /*01f0*/  HFMA2.MMA R10, -RZ, RZ, 1.625, 0 ;  /* 0x3e800000ff0a7435 */ /* 0x010fe200000001ff */
[----:B------:R-:W0:Y:S02]  /*0200*/  LDC.64 R4, c[0x0][0x240] ;  /* 0x00009000ff047b82 */ /* 0x000e240000000a00 */
[----:B------:R-:W2:Y:S01]  /*0210*/  LDG.E.EL R17, desc[UR4][R16.64] ;  /* 0x0000000410117981 */ /* 0x000ea2000c2e1900 */
[----:B0-----:R-:W-:-:S04]  /*0220*/  IMAD.WIDE R4, R0, 0x4, R4 ;  /* 0x0000000400047825 */ /* 0x001fc800078e0204 */
[----:B------:R-:W-:-:S04]  /*0230*/  FADD R18, R18, 9.9999997473787516356e-06 ;  /* 0x3727c5ac12127421 */ /* 0x000fc80000000000 */
[----:B------:R-:W0:Y:S02]  /*0240*/  MUFU.SQRT R19, R18 ;  /* 0x0000001200137308 */ /* 0x000e240000002000 */
[C---:B0-----:R-:W-:Y:S02]  /*0250*/  FSETP.GT.AND P0, PT, R19.reuse, 8.50705917302346158658e+37, PT ;  /* 0x7e8000001300780b */ /* 0x041fe40003f04000 */
[----:B------:R-:W-:-:S11]  /*0260*/  FSETP.GEU.AND P1, PT, R19, 1.175494350822287508e-38, PT ;  /* 0x008000001300780b */ /* 0x000fd60003f2e000 */
[----:B------:R-:W-:-:S04]  /*0270*/  @P0 FMUL R19, R19, 0.25 ;  /* 0x3e80000013130820 */ /* 0x000fc80000400000 */
[----:B------:R-:W-:-:S06]  /*0280*/  @!P1 FMUL R19, R19, 16777216 ;  /* 0x4b80000013139820 */ /* 0x000fcc0000400000 */
[----:B------:R-:W0:Y:S01]  /*0290*/  MUFU.RCP R19, R19 ;  /* 0x0000001300137308 */ /* 0x000e220000001000 */
[----:B------:R-:W-:Y:S01]  /*02a0*/  FSEL R10, R10, 1, P0 ;  /* 0x3f8000000a0a7808 */ /* 0x000fe20000000000 */
[--C-:B-----5:R-:W-:Y:S01]  /*02b0*/  FADD R6, R6, R8.reuse ;  /* 0x0000000806067221 */ /* 0x120fe20000000000 */
[----:B------:R-:W-:-:S03]  /*02c0*/  FADD R7, R7, R8 ;  /* 0x0000000807077221 */ /* 0x000fc60000000000 */
[----:B------:R-:W-:Y:S01]  /*02d0*/  @!P1 FMUL R10, R10, 16777216 ;  /* 0x4b8000000a0a9820 */ /* 0x000fe20000400000 */
[C---:B------:R-:W-:Y:S01]  /*02e0*/  FADD R8, -R9.reuse, R6 ;  /* 0x0000000609087221 */ /* 0x040fe20000000100 */
[----:B------:R-:W-:Y:S02]  /*02f0*/  FADD R9, -R9, R7 ;  /* 0x0000000709097221 */ /* 0x000fe40000000100 */
[----:B0-----:R-:W-:-:S04]  /*0300*/  FMUL R10, R19, R10 ;  /* 0x0000000a130a7220 */ /* 0x001fc80000400000 */
[-C--:B------:R-:W-:Y:S01]  /*0310*/  FMUL R8, R8, R10.reuse ;  /* 0x0000000a08087220 */ /* 0x080fe20000400000 */
[----:B------:R-:W-:-:S03]  /*0320*/  FMUL R10, R9, R10 ;  /* 0x0000000a090a7220 */ /* 0x000fc60000400000 */
[C-C-:B--2---:R-:W-:Y:S01]  /*0330*/  FFMA R8, R14.reuse, R8, R17.reuse ;  /* 0x000000080e087223 */ /* 0x144fe20000000011 */
[----:B------:R-:W-:-:S04]  /*0340*/  FFMA R10, R14, R10, R17 ;  /* 0x0000000a0e0a7223 */ /* 0x000fc80000000011 */
[----:B------:R-:W-:Y:S02]  /*0350*/  FSETP.GEU.AND P0, PT, R8, RZ, PT ;  /* 0x000000ff0800720b */ /* 0x000fe40003f0e000 */
[----:B------:R-:W-:Y:S02]  /*0360*/  FSETP.GEU.AND P1, PT, R10, RZ, PT ;  /* 0x000000ff0a00720b */ /* 0x000fe40003f2e000 */
[----:B------:R-:W-:Y:S02]  /*0370*/  FSEL R8, R8, RZ, P0 ;  /* 0x000000ff08087208 */ /* 0x000fe40000000000 */
[----:B------:R-:W-:Y:S01]  /*0380*/  FSEL R9, R10, RZ, P1 ;  /* 0x000000ff0a097208 */ /* 0x000fe20000800000 */
[----:B------:R-:W-:Y:S04]  /*0390*/  STG.E.64 desc[UR4][R2.64], R6 ;  /* 0x0000000602007986 */ /* 0x000fe8000c101b04 */
[----:B------:R-:W-:Y:S01]  /*03a0*/  STG.E.64 desc[UR4][R4.64], R8 ;  /* 0x0000000804007986 */ /* 0x000fe2000c101b04 */
[----:B------:R-:W-:Y:S05]  /*03b0*/  EXIT ;  /* 0x000000000000794d */ /* 0x000fea0003800000 */
.L_x_0:
[----:B------:R-:W-:-:S00]  /*03c0*/  BRA `(.L_x_0) ;  /* 0xfffffffc00fc7947 */ /* 0x000fc0000383ffff */
[----:B------:R-:W-:-:S00]  /*03d0*/  NOP ;  /* 0x0000000000007918 */ /* 0x000fc00000000000 */
        /* <DEDUP_REMOVED lines=10> */
.L_x_1:


//--------------------- .nv.global.init           --------------------------
	.section	.nv.global.init,"aw",@progbits
.nv.global.init:
	.type		_$_str,@object
	.size		_$_str,(_$_str_$_2 - _$_str)
_$_str:
        /*0000*/ 	.byte	0x5f, 0x5f, 0x43, 0x55, 0x44, 0x41, 0x5f, 0x46, 0x54, 0x5a, 0x00
	.type		_$_str_$_2,@object
	.size		_$_str_$_2,(.L_1 - _$_str_$_2)
_$_str_$_2:
        /*000b*/ 	.byte	0x5f, 0x5f, 0x43, 0x55, 0x44, 0x41, 0x5f, 0x50, 0x52, 0x45, 0x43, 0x5f, 0x53, 0x51, 0x52, 0x54
        /*001b*/ 	.byte	0x00
.L_1:


//--------------------- .nv.constant0.triton_poi_fused__native_batch_norm_legit_no_training_convolution_relu_95 --------------------------
	.section	.nv.constant0.triton_poi_fused__native_batch_norm_legit_no_training_convolution_relu_95,"a",@progbits
	.sectionflags	@""
	.align	4
.nv.constant0.triton_poi_fused__native_batch_norm_legit_no_training_convolution_relu_95:
	.zero		588
